//
// Generated by NVIDIA NVVM Compiler
//
// Compiler Build ID: CL-36424714
// Cuda compilation tools, release 13.0, V13.0.88
// Based on NVVM 20.0.0
//

.version 9.0
.target sm_100
.address_size 64

	// .globl	_Z15kelly_criterionPfS_S_i

.visible .entry _Z15kelly_criterionPfS_S_i(
	.param .u64 .ptr .align 1 _Z15kelly_criterionPfS_S_i_param_0,
	.param .u64 .ptr .align 1 _Z15kelly_criterionPfS_S_i_param_1,
	.param .u64 .ptr .align 1 _Z15kelly_criterionPfS_S_i_param_2,
	.param .u32 _Z15kelly_criterionPfS_S_i_param_3
)
{
	.reg .pred 	%p<2>;
	.reg .b32 	%r<6>;
	.reg .b32 	%f<4>;
	.reg .b64 	%rd<11>;

	ld.param.u64 	%rd1, [_Z15kelly_criterionPfS_S_i_param_0];
	ld.param.u64 	%rd2, [_Z15kelly_criterionPfS_S_i_param_1];
	ld.param.u64 	%rd3, [_Z15kelly_criterionPfS_S_i_param_2];
	ld.param.u32 	%r2, [_Z15kelly_criterionPfS_S_i_param_3];
	mov.u32 	%r3, %ctaid.x;
	mov.u32 	%r4, %ntid.x;
	mov.u32 	%r5, %tid.x;
	mad.lo.s32 	%r1, %r3, %r4, %r5;
	setp.ge.s32 	%p1, %r1, %r2;
	@%p1 bra 	$L__BB0_2;
	cvta.to.global.u64 	%rd4, %rd1;
	cvta.to.global.u64 	%rd5, %rd2;
	cvta.to.global.u64 	%rd6, %rd3;
	mul.wide.s32 	%rd7, %r1, 4;
	add.s64 	%rd8, %rd4, %rd7;
	ld.global.f32 	%f1, [%rd8];
	add.s64 	%rd9, %rd5, %rd7;
	ld.global.f32 	%f2, [%rd9];
	div.rn.f32 	%f3, %f1, %f2;
	add.s64 	%rd10, %rd6, %rd7;
	st.global.f32 	[%rd10], %f3;
$L__BB0_2:
	ret;

}


// ===== COMPILED SASS (sm_100) =====

	.target	sm_100

	.elftype	@"ET_EXEC"


//--------------------- .note.nv.tkinfo           --------------------------
	.section	.note.nv.tkinfo,"",@"SHT_NOTE"
	.sectionflags	@"SHF_NOTE_NV_TKINFO"
	.tkinfo
        /*0018*/ 	.word	0x00000002
        /*0030*/ 	.string	""
        /*0030*/ 	.string	"ptxas"
        /*0030*/ 	.string	"Cuda compilation tools, release 13.0, V13.0.88"
        /*0030*/ 	.string	"Build cuda_13.0.r13.0/compiler.36424714_0"
        /*0030*/ 	.string	"-arch sm_100 -m 64 "



//--------------------- .note.nv.cuinfo           --------------------------
	.section	.note.nv.cuinfo,"",@"SHT_NOTE"
	.sectionflags	@"SHF_NOTE_NV_CUINFO"
        /*0018*/ 	.short	0x0002
        /*001a*/ 	.short	0x0064
        /*001c*/ 	.short	0x0082
	.zero		2


//--------------------- .nv.info                  --------------------------
	.section	.nv.info,"",@"SHT_CUDA_INFO"
	.align	4


	//----- nvinfo : EIATTR_REGCOUNT
	.align		4
        /*0000*/ 	.byte	0x04, 0x2f
        /*0002*/ 	.short	(.L_1 - .L_0)
	.align		4
.L_0:
        /*0004*/ 	.word	index@(_Z15kelly_criterionPfS_S_i)
        /*0008*/ 	.word	0x00000010


	//----- nvinfo : EIATTR_FRAME_SIZE
	.align		4
.L_1:
        /*000c*/ 	.byte	0x04, 0x11
        /*000e*/ 	.short	(.L_3 - .L_2)
	.align		4
.L_2:
        /*0010*/ 	.word	index@($__internal_0_$__cuda_sm3x_div_rn_noftz_f32_slowpath)
        /*0014*/ 	.word	0x00000000


	//----- nvinfo : EIATTR_FRAME_SIZE
	.align		4
.L_3:
        /*0018*/ 	.byte	0x04, 0x11
        /*001a*/ 	.short	(.L_5 - .L_4)
	.align		4
.L_4:
        /*001c*/ 	.word	index@(_Z15kelly_criterionPfS_S_i)
        /*0020*/ 	.word	0x00000000


	//----- nvinfo : EIATTR_MIN_STACK_SIZE
	.align		4
.L_5:
        /*0024*/ 	.byte	0x04, 0x12
        /*0026*/ 	.short	(.L_7 - .L_6)
	.align		4
.L_6:
        /*0028*/ 	.word	index@(_Z15kelly_criterionPfS_S_i)
        /*002c*/ 	.word	0x00000000
.L_7:


//--------------------- .nv.compat                --------------------------
	.section	.nv.compat,"",@"SHT_CUDA_COMPAT_INFO"
	.align	4
        /*0000*/ 	.byte	0x02, 0x09, 0x00, 0x00, 0x02, 0x02, 0x01, 0x00, 0x02, 0x05, 0x05, 0x00, 0x03, 0x07, 0x01, 0x01
        /*0010*/ 	.byte	0x02, 0x03, 0x00, 0x00, 0x02, 0x06, 0x01, 0x00, 0x04, 0x0b, 0x08, 0x00, 0x01, 0x00, 0x00, 0x00
        /*0020*/ 	.byte	0x00, 0x00, 0x00, 0x00


//--------------------- .nv.info._Z15kelly_criterionPfS_S_i --------------------------
	.section	.nv.info._Z15kelly_criterionPfS_S_i,"",@"SHT_CUDA_INFO"
	.sectionflags	@""
	.align	4


	//----- nvinfo : EIATTR_CUDA_API_VERSION
	.align		4
        /*0000*/ 	.byte	0x04, 0x37
        /*0002*/ 	.short	(.L_9 - .L_8)
.L_8:
        /*0004*/ 	.word	0x00000082


	//----- nvinfo : EIATTR_KPARAM_INFO
	.align		4
.L_9:
        /*0008*/ 	.byte	0x04, 0x17
        /*000a*/ 	.short	(.L_11 - .L_10)
.L_10:
        /*000c*/ 	.word	0x00000000
        /*0010*/ 	.short	0x0003
        /*0012*/ 	.short	0x0018
        /*0014*/ 	.byte	0x00, 0xf0, 0x11, 0x00


	//----- nvinfo : EIATTR_KPARAM_INFO
	.align		4
.L_11:
        /*0018*/ 	.byte	0x04, 0x17
        /*001a*/ 	.short	(.L_13 - .L_12)
.L_12:
        /*001c*/ 	.word	0x00000000
        /*0020*/ 	.short	0x0002
        /*0022*/ 	.short	0x0010
        /*0024*/ 	.byte	0x00, 0xf5, 0x21, 0x00


	//----- nvinfo : EIATTR_KPARAM_INFO
	.align		4
.L_13:
        /*0028*/ 	.byte	0x04, 0x17
        /*002a*/ 	.short	(.L_15 - .L_14)
.L_14:
        /*002c*/ 	.word	0x00000000
        /*0030*/ 	.short	0x0001
        /*0032*/ 	.short	0x0008
        /*0034*/ 	.byte	0x00, 0xf5, 0x21, 0x00


	//----- nvinfo : EIATTR_KPARAM_INFO
	.align		4
.L_15:
        /*0038*/ 	.byte	0x04, 0x17
        /*003a*/ 	.short	(.L_17 - .L_16)
.L_16:
        /*003c*/ 	.word	0x00000000
        /*0040*/ 	.short	0x0000
        /*0042*/ 	.short	0x0000
        /*0044*/ 	.byte	0x00, 0xf5, 0x21, 0x00


	//----- nvinfo : EIATTR_SPARSE_MMA_MASK
	.align		4
.L_17:
        /*0048*/ 	.byte	0x03, 0x50
        /*004a*/ 	.short	0x0000


	//----- nvinfo : EIATTR_MAXREG_COUNT
	.align		4
        /*004c*/ 	.byte	0x03, 0x1b
        /*004e*/ 	.short	0x00ff


	//----- nvinfo : EIATTR_MERCURY_ISA_VERSION
	.align		4
        /*0050*/ 	.byte	0x03, 0x5f
        /*0052*/ 	.short	0x0101


	//----- nvinfo : EIATTR_VRC_CTA_INIT_COUNT
	.align		4
        /*0054*/ 	.byte	0x02, 0x4a
	.zero		1
	.zero		1


	//----- nvinfo : EIATTR_EXIT_INSTR_OFFSETS
	.align		4
        /*0058*/ 	.byte	0x04, 0x1c
        /*005a*/ 	.short	(.L_19 - .L_18)


	//   ....[0]....
.L_18:
        /*005c*/ 	.word	0x00000070


	//   ....[1]....
        /*0060*/ 	.word	0x000001f0


	//----- nvinfo : EIATTR_CRS_STACK_SIZE
	.align		4
.L_19:
        /*0064*/ 	.byte	0x04, 0x1e
        /*0066*/ 	.short	(.L_21 - .L_20)
.L_20:
        /*0068*/ 	.word	0x00000000


	//----- nvinfo : EIATTR_CBANK_PARAM_SIZE
	.align		4
.L_21:
        /*006c*/ 	.byte	0x03, 0x19
        /*006e*/ 	.short	0x001c


	//----- nvinfo : EIATTR_PARAM_CBANK
	.align		4
        /*0070*/ 	.byte	0x04, 0x0a
        /*0072*/ 	.short	(.L_23 - .L_22)
	.align		4
.L_22:
        /*0074*/ 	.word	index@(.nv.constant0._Z15kelly_criterionPfS_S_i)
        /*0078*/ 	.short	0x0380
        /*007a*/ 	.short	0x001c


	//----- nvinfo : EIATTR_SW_WAR
	.align		4
.L_23:
        /*007c*/ 	.byte	0x04, 0x36
        /*007e*/ 	.short	(.L_25 - .L_24)
.L_24:
        /*0080*/ 	.word	0x00000008
.L_25:


//--------------------- .nv.callgraph             --------------------------
	.section	.nv.callgraph,"",@"SHT_CUDA_CALLGRAPH"
	.align	4
	.sectionentsize	8
	.align		4
        /*0000*/ 	.word	0x00000000
	.align		4
        /*0004*/ 	.word	0xffffffff
	.align		4
        /*0008*/ 	.word	0x00000000
	.align		4
        /*000c*/ 	.word	0xfffffffe
	.align		4
        /*0010*/ 	.word	0x00000000
	.align		4
        /*0014*/ 	.word	0xfffffffd
	.align		4
        /*0018*/ 	.word	0x00000000
	.align		4
        /*001c*/ 	.word	0xfffffffc


//--------------------- .text._Z15kelly_criterionPfS_S_i --------------------------
	.section	.text._Z15kelly_criterionPfS_S_i,"ax",@progbits
	.align	128
        .global         _Z15kelly_criterionPfS_S_i
        .type           _Z15kelly_criterionPfS_S_i,@function
        .size           _Z15kelly_criterionPfS_S_i,(.L_x_14 - _Z15kelly_criterionPfS_S_i)
        .other          _Z15kelly_criterionPfS_S_i,@"STO_CUDA_ENTRY STV_DEFAULT"
_Z15kelly_criterionPfS_S_i:
.text._Z15kelly_criterionPfS_S_i:
[----:B------:R-:W-:Y:S01]  /*0000*/  LDC R1, c[0x0][0x37c] ;  /* 0x0000df00ff017b82 */ /* 0x000fe20000000800 */
[----:B------:R-:W0:Y:S07]  /*0010*/  S2R R3, SR_TID.X ;  /* 0x0000000000037919 */ /* 0x000e2e0000002100 */
[----:B------:R-:W0:Y:S01]  /*0020*/  S2UR UR4, SR_CTAID.X ;  /* 0x00000000000479c3 */ /* 0x000e220000002500 */
[----:B------:R-:W1:Y:S07]  /*0030*/  LDCU UR5, c[0x0][0x398] ;  /* 0x00007300ff0577ac */ /* 0x000e6e0008000800 */
[----:B------:R-:W0:Y:S02]  /*0040*/  LDC R2, c[0x0][0x360] ;  /* 0x0000d800ff027b82 */ /* 0x000e240000000800 */
[----:B0-----:R-:W-:-:S05]  /*0050*/  IMAD R2, R2, UR4, R3 ;  /* 0x0000000402027c24 */ /* 0x001fca000f8e0203 */
[----:B-1----:R-:W-:-:S13]  /*0060*/  ISETP.GE.AND P0, PT, R2, UR5, PT ;  /* 0x0000000502007c0c */ /* 0x002fda000bf06270 */
[----:B------:R-:W-:Y:S05]  /*0070*/  @P0 EXIT ;  /* 0x000000000000094d */ /* 0x000fea0003800000 */
[----:B------:R-:W0:Y:S01]  /*0080*/  LDC.64 R6, c[0x0][0x388] ;  /* 0x0000e200ff067b82 */ /* 0x000e220000000a00 */
[----:B------:R-:W1:Y:S07]  /*0090*/  LDCU.64 UR4, c[0x0][0x358] ;  /* 0x00006b00ff0477ac */ /* 0x000e6e0008000a00 */
[----:B------:R-:W2:Y:S01]  /*00a0*/  LDC.64 R4, c[0x0][0x380] ;  /* 0x0000e000ff047b82 */ /* 0x000ea20000000a00 */
[----:B0-----:R-:W-:-:S05]  /*00b0*/  IMAD.WIDE R6, R2, 0x4, R6 ;  /* 0x0000000402067825 */ /* 0x001fca00078e0206 */
[----:B-1----:R-:W3:Y:S01]  /*00c0*/  LDG.E R3, desc[UR4][R6.64] ;  /* 0x0000000406037981 */ /* 0x002ee2000c1e1900 */
[----:B--2---:R-:W-:-:S05]  /*00d0*/  IMAD.WIDE R4, R2, 0x4, R4 ;  /* 0x0000000402047825 */ /* 0x004fca00078e0204 */
[----:B------:R-:W2:Y:S01]  /*00e0*/  LDG.E R0, desc[UR4][R4.64] ;  /* 0x0000000404007981 */ /* 0x000ea2000c1e1900 */
[----:B------:R-:W-:Y:S01]  /*00f0*/  BSSY.RECONVERGENT B0, `(.L_x_0) ;  /* 0x000000c000007945 */ /* 0x000fe20003800200 */
[----:B---3--:R-:W0:Y:S08]  /*0100*/  MUFU.RCP R8, R3 ;  /* 0x0000000300087308 */ /* 0x008e300000001000 */
[----:B--2---:R-:W1:Y:S01]  /*0110*/  FCHK P0, R0, R3 ;  /* 0x0000000300007302 */ /* 0x004e620000000000 */
[----:B0-----:R-:W-:-:S04]  /*0120*/  FFMA R9, -R3, R8, 1 ;  /* 0x3f80000003097423 */ /* 0x001fc80000000108 */
[----:B------:R-:W-:-:S04]  /*0130*/  FFMA R9, R8, R9, R8 ;  /* 0x0000000908097223 */ /* 0x000fc80000000008 */
[----:B------:R-:W-:-:S04]  /*0140*/  FFMA R8, R0, R9, RZ ;  /* 0x0000000900087223 */ /* 0x000fc800000000ff */
[----:B------:R-:W-:-:S04]  /*0150*/  FFMA R10, -R3, R8, R0 ;  /* 0x00000008030a7223 */ /* 0x000fc80000000100 */
[----:B------:R-:W-:Y:S01]  /*0160*/  FFMA R9, R9, R10, R8 ;  /* 0x0000000a09097223 */ /* 0x000fe20000000008 */
[----:B-1----:R-:W-:Y:S06]  /*0170*/  @!P0 BRA `(.L_x_1) ;  /* 0x00000000000c8947 */ /* 0x002fec0003800000 */
[----:B------:R-:W-:-:S07]  /*0180*/  MOV R4, 0x1a0 ;  /* 0x000001a000047802 */ /* 0x000fce0000000f00 */
[----:B------:R-:W-:Y:S05]  /*0190*/  CALL.REL.NOINC `($__internal_0_$__cuda_sm3x_div_rn_noftz_f32_slowpath) ;  /* 0x0000000000187944 */ /* 0x000fea0003c00000 */
[----:B------:R-:W-:-:S07]  /*01a0*/  IMAD.MOV.U32 R9, RZ, RZ, R0 ;  /* 0x000000ffff097224 */ /* 0x000fce00078e0000 */
.L_x_1:
[----:B------:R-:W-:Y:S05]  /*01b0*/  BSYNC.RECONVERGENT B0 ;  /* 0x0000000000007941 */ /* 0x000fea0003800200 */
.L_x_0:
[----:B------:R-:W0:Y:S02]  /*01c0*/  LDC.64 R4, c[0x0][0x390] ;  /* 0x0000e400ff047b82 */ /* 0x000e240000000a00 */
[----:B0-----:R-:W-:-:S05]  /*01d0*/  IMAD.WIDE R2, R2, 0x4, R4 ;  /* 0x0000000402027825 */ /* 0x001fca00078e0204 */
[----:B------:R-:W-:Y:S01]  /*01e0*/  STG.E desc[UR4][R2.64], R9 ;  /* 0x0000000902007986 */ /* 0x000fe2000c101904 */
[----:B------:R-:W-:Y:S05]  /*01f0*/  EXIT ;  /* 0x000000000000794d */ /* 0x000fea0003800000 */
        .weak           $__internal_0_$__cuda_sm3x_div_rn_noftz_f32_slowpath
        .type           $__internal_0_$__cuda_sm3x_div_rn_noftz_f32_slowpath,@function
        .size           $__internal_0_$__cuda_sm3x_div_rn_noftz_f32_slowpath,(.L_x_14 - $__internal_0_$__cuda_sm3x_div_rn_noftz_f32_slowpath)
$__internal_0_$__cuda_sm3x_div_rn_noftz_f32_slowpath:
[--C-:B------:R-:W-:Y:S01]  /*0200*/  SHF.R.U32.HI R6, RZ, 0x17, R3.reuse ;  /* 0x00000017ff067819 */ /* 0x100fe20000011603 */
[----:B------:R-:W-:Y:S01]  /*0210*/  BSSY.RECONVERGENT B1, `(.L_x_2) ;  /* 0x0000064000017945 */ /* 0x000fe20003800200 */
[--C-:B------:R-:W-:Y:S01]  /*0220*/  SHF.R.U32.HI R5, RZ, 0x17, R0.reuse ;  /* 0x00000017ff057819 */ /* 0x100fe20000011600 */
[----:B------:R-:W-:Y:S01]  /*0230*/  IMAD.MOV.U32 R7, RZ, RZ, R0 ;  /* 0x000000ffff077224 */ /* 0x000fe200078e0000 */
[----:B------:R-:W-:Y:S01]  /*0240*/  LOP3.LUT R6, R6, 0xff, RZ, 0xc0, !PT ;  /* 0x000000ff06067812 */ /* 0x000fe200078ec0ff */
[----:B------:R-:W-:Y:S01]  /*0250*/  IMAD.MOV.U32 R8, RZ, RZ, R3 ;  /* 0x000000ffff087224 */ /* 0x000fe200078e0003 */
[----:B------:R-:W-:-:S03]  /*0260*/  LOP3.LUT R5, R5, 0xff, RZ, 0xc0, !PT ;  /* 0x000000ff05057812 */ /* 0x000fc600078ec0ff */
[----:B------:R-:W-:Y:S02]  /*0270*/  VIADD R11, R6, 0xffffffff ;  /* 0xffffffff060b7836 */ /* 0x000fe40000000000 */
[----:B------:R-:W-:-:S03]  /*0280*/  VIADD R10, R5, 0xffffffff ;  /* 0xffffffff050a7836 */ /* 0x000fc60000000000 */
[----:B------:R-:W-:-:S04]  /*0290*/  ISETP.GT.U32.AND P0, PT, R11, 0xfd, PT ;  /* 0x000000fd0b00780c */ /* 0x000fc80003f04070 */
[----:B------:R-:W-:-:S13]  /*02a0*/  ISETP.GT.U32.OR P0, PT, R10, 0xfd, P0 ;  /* 0x000000fd0a00780c */ /* 0x000fda0000704470 */
[----:B------:R-:W-:Y:S01]  /*02b0*/  @!P0 IMAD.MOV.U32 R9, RZ, RZ, RZ ;  /* 0x000000ffff098224 */ /* 0x000fe200078e00ff */
[----:B------:R-:W-:Y:S06]  /*02c0*/  @!P0 BRA `(.L_x_3) ;  /* 0x00000000005c8947 */ /* 0x000fec0003800000 */
[----:B------:R-:W-:Y:S02]  /*02d0*/  FSETP.GTU.FTZ.AND P0, PT, |R0|, +INF , PT ;  /* 0x7f8000000000780b */ /* 0x000fe40003f1c200 */
[----:B------:R-:W-:-:S04]  /*02e0*/  FSETP.GTU.FTZ.AND P1, PT, |R3|, +INF , PT ;  /* 0x7f8000000300780b */ /* 0x000fc80003f3c200 */
[----:B------:R-:W-:-:S13]  /*02f0*/  PLOP3.LUT P0, PT, P0, P1, PT, 0xf8, 0x8f ;  /* 0x00000000008f781c */ /* 0x000fda0000703f70 */
[----:B------:R-:W-:Y:S05]  /*0300*/  @P0 BRA `(.L_x_4) ;  /* 0x00000004004c0947 */ /* 0x000fea0003800000 */
[----:B------:R-:W-:-:S13]  /*0310*/  LOP3.LUT P0, RZ, R8, 0x7fffffff, R7, 0xc8, !PT ;  /* 0x7fffffff08ff7812 */ /* 0x000fda000780c807 */
[----:B------:R-:W-:Y:S05]  /*0320*/  @!P0 BRA `(.L_x_5) ;  /* 0x00000004003c8947 */ /* 0x000fea0003800000 */
[C---:B------:R-:W-:Y:S02]  /*0330*/  FSETP.NEU.FTZ.AND P2, PT, |R0|.reuse, +INF , PT ;  /* 0x7f8000000000780b */ /* 0x040fe40003f5d200 */
[----:B------:R-:W-:Y:S02]  /*0340*/  FSETP.NEU.FTZ.AND P1, PT, |R3|, +INF , PT ;  /* 0x7f8000000300780b */ /* 0x000fe40003f3d200 */
[----:B------:R-:W-:-:S11]  /*0350*/  FSETP.NEU.FTZ.AND P0, PT, |R0|, +INF , PT ;  /* 0x7f8000000000780b */ /* 0x000fd60003f1d200 */
[----:B------:R-:W-:Y:S05]  /*0360*/  @!P1 BRA !P2, `(.L_x_5) ;  /* 0x00000004002c9947 */ /* 0x000fea0005000000 */
[----:B------:R-:W-:-:S04]  /*0370*/  LOP3.LUT P2, RZ, R7, 0x7fffffff, RZ, 0xc0, !PT ;  /* 0x7fffffff07ff7812 */ /* 0x000fc8000784c0ff */
[----:B------:R-:W-:-:S13]  /*0380*/  PLOP3.LUT P1, PT, P1, P2, PT, 0x2f, 0xf2 ;  /* 0x0000000000f2781c */ /* 0x000fda0000f24577 */
[----:B------:R-:W-:Y:S05]  /*0390*/  @P1 BRA `(.L_x_6) ;  /* 0x0000000400181947 */ /* 0x000fea0003800000 */
[----:B------:R-:W-:-:S04]  /*03a0*/  LOP3.LUT P1, RZ, R8, 0x7fffffff, RZ, 0xc0, !PT ;  /* 0x7fffffff08ff7812 */ /* 0x000fc8000782c0ff */
[----:B------:R-:W-:-:S13]  /*03b0*/  PLOP3.LUT P0, PT, P0, P1, PT, 0x2f, 0xf2 ;  /* 0x0000000000f2781c */ /* 0x000fda0000702577 */
[----:B------:R-:W-:Y:S05]  /*03c0*/  @P0 BRA `(.L_x_7) ;  /* 0x0000000400000947 */ /* 0x000fea0003800000 */
[----:B------:R-:W-:Y:S02]  /*03d0*/  ISETP.GE.AND P0, PT, R10, RZ, PT ;  /* 0x000000ff0a00720c */ /* 0x000fe40003f06270 */
[----:B------:R-:W-:-:S11]  /*03e0*/  ISETP.GE.AND P1, PT, R11, RZ, PT ;  /* 0x000000ff0b00720c */ /* 0x000fd60003f26270 */
[----:B------:R-:W-:Y:S02]  /*03f0*/  @P0 IMAD.MOV.U32 R9, RZ, RZ, RZ ;  /* 0x000000ffff090224 */ /* 0x000fe400078e00ff */
[----:B------:R-:W-:Y:S01]  /*0400*/  @!P0 FFMA R7, R0, 1.84467440737095516160e+19, RZ ;  /* 0x5f80000000078823 */ /* 0x000fe200000000ff */
[----:B------:R-:W-:Y:S02]  /*0410*/  @!P0 IMAD.MOV.U32 R9, RZ, RZ, -0x40 ;  /* 0xffffffc0ff098424 */ /* 0x000fe400078e00ff */
[----:B------:R-:W-:Y:S02]  /*0420*/  @!P1 FFMA R8, R3, 1.84467440737095516160e+19, RZ ;  /* 0x5f80000003089823 */ /* 0x000fe400000000ff */
[----:B------:R-:W-:-:S07]  /*0430*/  @!P1 VIADD R9, R9, 0x40 ;  /* 0x0000004009099836 */ /* 0x000fce0000000000 */
.L_x_3:
[----:B------:R-:W-:Y:S01]  /*0440*/  LEA R3, R6, 0xc0800000, 0x17 ;  /* 0xc080000006037811 */ /* 0x000fe200078eb8ff */
[----:B------:R-:W-:Y:S01]  /*0450*/  VIADD R5, R5, 0xffffff81 ;  /* 0xffffff8105057836 */ /* 0x000fe20000000000 */
[----:B------:R-:W-:Y:S03]  /*0460*/  BSSY.RECONVERGENT B2, `(.L_x_8) ;  /* 0x0000035000027945 */ /* 0x000fe60003800200 */
[----:B------:R-:W-:Y:S01]  /*0470*/  IMAD.IADD R3, R8, 0x1, -R3 ;  /* 0x0000000108037824 */ /* 0x000fe200078e0a03 */
[C---:B------:R-:W-:Y:S01]  /*0480*/  IADD3 R6, PT, PT, R5.reuse, 0x7f, -R6 ;  /* 0x0000007f05067810 */ /* 0x040fe20007ffe806 */
[----:B------:R-:W-:Y:S02]  /*0490*/  IMAD R0, R5, -0x800000, R7 ;  /* 0xff80000005007824 */ /* 0x000fe400078e0207 */
[----:B------:R-:W0:Y:S01]  /*04a0*/  MUFU.RCP R8, R3 ;  /* 0x0000000300087308 */ /* 0x000e220000001000 */
[----:B------:R-:W-:Y:S01]  /*04b0*/  FADD.FTZ R11, -R3, -RZ ;  /* 0x800000ff030b7221 */ /* 0x000fe20000010100 */
[----:B------:R-:W-:-:S03]  /*04c0*/  IMAD.IADD R6, R6, 0x1, R9 ;  /* 0x0000000106067824 */ /* 0x000fc600078e0209 */
[----:B0-----:R-:W-:-:S04]  /*04d0*/  FFMA R13, R8, R11, 1 ;  /* 0x3f800000080d7423 */ /* 0x001fc8000000000b */
[----:B------:R-:W-:-:S04]  /*04e0*/  FFMA R10, R8, R13, R8 ;  /* 0x0000000d080a7223 */ /* 0x000fc80000000008 */
[----:B------:R-:W-:-:S04]  /*04f0*/  FFMA R7, R0, R10, RZ ;  /* 0x0000000a00077223 */ /* 0x000fc800000000ff */
[----:B------:R-:W-:-:S04]  /*0500*/  FFMA R8, R11, R7, R0 ;  /* 0x000000070b087223 */ /* 0x000fc80000000000 */
[----:B------:R-:W-:-:S04]  /*0510*/  FFMA R7, R10, R8, R7 ;  /* 0x000000080a077223 */ /* 0x000fc80000000007 */
[----:B------:R-:W-:-:S04]  /*0520*/  FFMA R8, R11, R7, R0 ;  /* 0x000000070b087223 */ /* 0x000fc80000000000 */
[----:B------:R-:W-:-:S05]  /*0530*/  FFMA R0, R10, R8, R7 ;  /* 0x000000080a007223 */ /* 0x000fca0000000007 */
[----:B------:R-:W-:-:S04]  /*0540*/  SHF.R.U32.HI R3, RZ, 0x17, R0 ;  /* 0x00000017ff037819 */ /* 0x000fc80000011600 */
[----:B------:R-:W-:-:S05]  /*0550*/  LOP3.LUT R3, R3, 0xff, RZ, 0xc0, !PT ;  /* 0x000000ff03037812 */ /* 0x000fca00078ec0ff */
[----:B------:R-:W-:-:S04]  /*0560*/  IMAD.IADD R9, R3, 0x1, R6 ;  /* 0x0000000103097824 */ /* 0x000fc800078e0206 */
[----:B------:R-:W-:-:S05]  /*0570*/  VIADD R3, R9, 0xffffffff ;  /* 0xffffffff09037836 */ /* 0x000fca0000000000 */
[----:B------:R-:W-:-:S13]  /*0580*/  ISETP.GE.U32.AND P0, PT, R3, 0xfe, PT ;  /* 0x000000fe0300780c */ /* 0x000fda0003f06070 */
[----:B------:R-:W-:Y:S05]  /*0590*/  @!P0 BRA `(.L_x_9) ;  /* 0x0000000000808947 */ /* 0x000fea0003800000 */
[----:B------:R-:W-:-:S13]  /*05a0*/  ISETP.GT.AND P0, PT, R9, 0xfe, PT ;  /* 0x000000fe0900780c */ /* 0x000fda0003f04270 */
[----:B------:R-:W-:Y:S05]  /*05b0*/  @P0 BRA `(.L_x_10) ;  /* 0x00000000006c0947 */ /* 0x000fea0003800000 */
[----:B------:R-:W-:-:S13]  /*05c0*/  ISETP.GE.AND P0, PT, R9, 0x1, PT ;  /* 0x000000010900780c */ /* 0x000fda0003f06270 */
[----:B------:R-:W-:Y:S05]  /*05d0*/  @P0 BRA `(.L_x_11) ;  /* 0x0000000000740947 */ /* 0x000fea0003800000 */
[----:B------:R-:W-:Y:S02]  /*05e0*/  ISETP.GE.AND P0, PT, R9, -0x18, PT ;  /* 0xffffffe80900780c */ /* 0x000fe40003f06270 */
[----:B------:R-:W-:-:S11]  /*05f0*/  LOP3.LUT R0, R0, 0x80000000, RZ, 0xc0, !PT ;  /* 0x8000000000007812 */ /* 0x000fd600078ec0ff */
[----:B------:R-:W-:Y:S05]  /*0600*/  @!P0 BRA `(.L_x_11) ;  /* 0x0000000000688947 */ /* 0x000fea0003800000 */
[CCC-:B------:R-:W-:Y:S01]  /*0610*/  FFMA.RZ R3, R10.reuse, R8.reuse, R7.reuse ;  /* 0x000000080a037223 */ /* 0x1c0fe2000000c007 */
[CCC-:B------:R-:W-:Y:S01]  /*0620*/  FFMA.RM R6, R10.reuse, R8.reuse, R7.reuse ;  /* 0x000000080a067223 */ /* 0x1c0fe20000004007 */
[C---:B------:R-:W-:Y:S02]  /*0630*/  ISETP.NE.AND P2, PT, R9.reuse, RZ, PT ;  /* 0x000000ff0900720c */ /* 0x040fe40003f45270 */
[----:B------:R-:W-:Y:S02]  /*0640*/  ISETP.NE.AND P1, PT, R9, RZ, PT ;  /* 0x000000ff0900720c */ /* 0x000fe40003f25270 */
[----:B------:R-:W-:Y:S01]  /*0650*/  LOP3.LUT R5, R3, 0x7fffff, RZ, 0xc0, !PT ;  /* 0x007fffff03057812 */ /* 0x000fe200078ec0ff */
[----:B------:R-:W-:Y:S01]  /*0660*/  FFMA.RP R3, R10, R8, R7 ;  /* 0x000000080a037223 */ /* 0x000fe20000008007 */
[----:B------:R-:W-:Y:S02]  /*0670*/  VIADD R8, R9, 0x20 ;  /* 0x0000002009087836 */ /* 0x000fe40000000000 */
[----:B------:R-:W-:Y:S01]  /*0680*/  LOP3.LUT R5, R5, 0x800000, RZ, 0xfc, !PT ;  /* 0x0080000005057812 */ /* 0x000fe200078efcff */
[----:B------:R-:W-:Y:S01]  /*0690*/  IMAD.MOV R7, RZ, RZ, -R9 ;  /* 0x000000ffff077224 */ /* 0x000fe200078e0a09 */
[----:B------:R-:W-:-:S02]  /*06a0*/  FSETP.NEU.FTZ.AND P0, PT, R3, R6, PT ;  /* 0x000000060300720b */ /* 0x000fc40003f1d000 */
[----:B------:R-:W-:Y:S02]  /*06b0*/  SHF.L.U32 R8, R5, R8, RZ ;  /* 0x0000000805087219 */ /* 0x000fe400000006ff */
[----:B------:R-:W-:Y:S02]  /*06c0*/  SEL R6, R7, RZ, P2 ;  /* 0x000000ff07067207 */ /* 0x000fe40001000000 */
[----:B------:R-:W-:Y:S02]  /*06d0*/  ISETP.NE.AND P1, PT, R8, RZ, P1 ;  /* 0x000000ff0800720c */ /* 0x000fe40000f25270 */
[----:B------:R-:W-:Y:S02]  /*06e0*/  SHF.R.U32.HI R6, RZ, R6, R5 ;  /* 0x00000006ff067219 */ /* 0x000fe40000011605 */
[----:B------:R-:W-:Y:S02]  /*06f0*/  PLOP3.LUT P0, PT, P0, P1, PT, 0xf8, 0x8f ;  /* 0x00000000008f781c */ /* 0x000fe40000703f70 */
[----:B------:R-:W-:-:S02]  /*0700*/  SHF.R.U32.HI R8, RZ, 0x1, R6 ;  /* 0x00000001ff087819 */ /* 0x000fc40000011606 */
[----:B------:R-:W-:-:S04]  /*0710*/  SEL R3, RZ, 0x1, !P0 ;  /* 0x00000001ff037807 */ /* 0x000fc80004000000 */
[----:B------:R-:W-:-:S04]  /*0720*/  LOP3.LUT R3, R3, 0x1, R8, 0xf8, !PT ;  /* 0x0000000103037812 */ /* 0x000fc800078ef808 */
[----:B------:R-:W-:-:S05]  /*0730*/  LOP3.LUT R3, R3, R6, RZ, 0xc0, !PT ;  /* 0x0000000603037212 */ /* 0x000fca00078ec0ff */
[----:B------:R-:W-:-:S05]  /*0740*/  IMAD.IADD R3, R8, 0x1, R3 ;  /* 0x0000000108037824 */ /* 0x000fca00078e0203 */
[----:B------:R-:W-:Y:S01]  /*0750*/  LOP3.LUT R0, R3, R0, RZ, 0xfc, !PT ;  /* 0x0000000003007212 */ /* 0x000fe200078efcff */
[----:B------:R-:W-:Y:S06]  /*0760*/  BRA `(.L_x_11) ;  /* 0x0000000000107947 */ /* 0x000fec0003800000 */
.L_x_10:
[----:B------:R-:W-:-:S04]  /*0770*/  LOP3.LUT R0, R0, 0x80000000, RZ, 0xc0, !PT ;  /* 0x8000000000007812 */ /* 0x000fc800078ec0ff */
[----:B------:R-:W-:Y:S01]  /*0780*/  LOP3.LUT R0, R0, 0x7f800000, RZ, 0xfc, !PT ;  /* 0x7f80000000007812 */ /* 0x000fe200078efcff */
[----:B------:R-:W-:Y:S06]  /*0790*/  BRA `(.L_x_11) ;  /* 0x0000000000047947 */ /* 0x000fec0003800000 */
.L_x_9:
[----:B------:R-:W-:-:S07]  /*07a0*/  IMAD R0, R6, 0x800000, R0 ;  /* 0x0080000006007824 */ /* 0x000fce00078e0200 */
.L_x_11:
[----:B------:R-:W-:Y:S05]  /*07b0*/  BSYNC.RECONVERGENT B2 ;  /* 0x0000000000027941 */ /* 0x000fea0003800200 */
.L_x_8:
[----:B------:R-:W-:Y:S05]  /*07c0*/  BRA `(.L_x_12) ;  /* 0x0000000000207947 */ /* 0x000fea0003800000 */
.L_x_7:
[----:B------:R-:W-:-:S04]  /*07d0*/  LOP3.LUT R0, R8, 0x80000000, R7, 0x48, !PT ;  /* 0x8000000008007812 */ /* 0x000fc800078e4807 */
[----:B------:R-:W-:Y:S01]  /*07e0*/  LOP3.LUT R0, R0, 0x7f800000, RZ, 0xfc, !PT ;  /* 0x7f80000000007812 */ /* 0x000fe200078efcff */
[----:B------:R-:W-:Y:S06]  /*07f0*/  BRA `(.L_x_12) ;  /* 0x0000000000147947 */ /* 0x000fec0003800000 */
.L_x_6:
[----:B------:R-:W-:Y:S01]  /*0800*/  LOP3.LUT R0, R8, 0x80000000, R7, 0x48, !PT ;  /* 0x8000000008007812 */ /* 0x000fe200078e4807 */
[----:B------:R-:W-:Y:S06]  /*0810*/  BRA `(.L_x_12) ;  /* 0x00000000000c7947 */ /* 0x000fec0003800000 */
.L_x_5:
[----:B------:R-:W0:Y:S01]  /*0820*/  MUFU.RSQ R0, -QNAN ;  /* 0xffc0000000007908 */ /* 0x000e220000001400 */
[----:B------:R-:W-:Y:S05]  /*0830*/  BRA `(.L_x_12) ;  /* 0x0000000000047947 */ /* 0x000fea0003800000 */
.L_x_4:
[----:B------:R-:W-:-:S07]  /*0840*/  FADD.FTZ R0, R0, R3 ;  /* 0x0000000300007221 */ /* 0x000fce0000010000 */
.L_x_12:
[----:B------:R-:W-:Y:S05]  /*0850*/  BSYNC.RECONVERGENT B1 ;  /* 0x0000000000017941 */ /* 0x000fea0003800200 */
.L_x_2:
[----:B------:R-:W-:-:S04]  /*0860*/  IMAD.MOV.U32 R5, RZ, RZ, 0x0 ;  /* 0x00000000ff057424 */ /* 0x000fc800078e00ff */
[----:B0-----:R-:W-:Y:S05]  /*0870*/  RET.REL.NODEC R4 `(_Z15kelly_criterionPfS_S_i) ;  /* 0xfffffff404e07950 */ /* 0x001fea0003c3ffff */
.L_x_13:
[----:B------:R-:W-:-:S00]  /*0880*/  BRA `(.L_x_13) ;  /* 0xfffffffc00fc7947 */ /* 0x000fc0000383ffff */
[----:B------:R-:W-:-:S00]  /*0890*/  NOP ;  /* 0x0000000000007918 */ /* 0x000fc00000000000 */
        /* <DEDUP_REMOVED lines=14> */
.L_x_14:


//--------------------- .nv.shared.reserved.0     --------------------------
	.section	.nv.shared.reserved.0,"aw",@nobits
	.weak		__nv_reservedSMEM_offset_0_alias
	.size		__nv_reservedSMEM_offset_0_alias, 0, 64
	.other		__nv_reservedSMEM_offset_0_alias,@"STO_CUDA_RESERVED_SHARED STV_DEFAULT"
__nv_reservedSMEM_offset_0_alias:
	.zero		0
	.zero		64


//--------------------- .nv.constant0._Z15kelly_criterionPfS_S_i --------------------------
	.section	.nv.constant0._Z15kelly_criterionPfS_S_i,"a",@progbits
	.sectionflags	@""
	.align	4
.nv.constant0._Z15kelly_criterionPfS_S_i:
	.zero		924


//--------------------- SYMBOLS --------------------------

	.type		.nv.reservedSmem.offset0,@object
	.size		.nv.reservedSmem.offset0,0x4
